//
// Generated by NVIDIA NVVM Compiler
//
// Compiler Build ID: CL-36424714
// Cuda compilation tools, release 13.0, V13.0.88
// Based on NVVM 20.0.0
//

.version 9.0
.target sm_100
.address_size 64

	// .globl	_Z13processBlocksP11BlockOfGridi

.visible .entry _Z13processBlocksP11BlockOfGridi(
	.param .u64 .ptr .align 1 _Z13processBlocksP11BlockOfGridi_param_0,
	.param .u32 _Z13processBlocksP11BlockOfGridi_param_1
)
{
	.reg .pred 	%p<6>;
	.reg .b32 	%r<39>;
	.reg .b32 	%f<3>;
	.reg .b64 	%rd<9>;

	ld.param.u64 	%rd2, [_Z13processBlocksP11BlockOfGridi_param_0];
	ld.param.u32 	%r22, [_Z13processBlocksP11BlockOfGridi_param_1];
	mov.u32 	%r1, %tid.x;
	setp.ge.s32 	%p1, %r1, %r22;
	@%p1 bra 	$L__BB0_8;
	cvta.to.global.u64 	%rd3, %rd2;
	mul.wide.u32 	%rd4, %r1, 32;
	add.s64 	%rd1, %rd3, %rd4;
	ld.global.v2.u32 	{%r35, %r36}, [%rd1];
	setp.le.s32 	%p2, %r36, %r35;
	@%p2 bra 	$L__BB0_8;
	ld.global.v2.u32 	{%r37, %r38}, [%rd1+8];
	mov.b32 	%r33, 0;
$L__BB0_3:
	setp.le.s32 	%p3, %r38, %r37;
	@%p3 bra 	$L__BB0_7;
	mov.b32 	%r34, 0;
$L__BB0_5:
	ld.global.u64 	%rd5, [%rd1+24];
	cvta.to.global.u64 	%rd6, %rd5;
	ld.global.u32 	%r25, [%rd1+16];
	mad.lo.s32 	%r26, %r25, %r33, %r34;
	mul.wide.s32 	%rd7, %r26, 4;
	add.s64 	%rd8, %rd6, %rd7;
	ld.global.f32 	%f1, [%rd8];
	add.f32 	%f2, %f1, 0f40000000;
	st.global.f32 	[%rd8], %f2;
	add.s32 	%r34, %r34, 1;
	ld.global.v2.u32 	{%r37, %r38}, [%rd1+8];
	sub.s32 	%r27, %r38, %r37;
	setp.lt.s32 	%p4, %r34, %r27;
	@%p4 bra 	$L__BB0_5;
	ld.global.v2.u32 	{%r35, %r36}, [%rd1];
$L__BB0_7:
	add.s32 	%r33, %r33, 1;
	sub.s32 	%r28, %r36, %r35;
	setp.lt.s32 	%p5, %r33, %r28;
	@%p5 bra 	$L__BB0_3;
$L__BB0_8:
	ret;

}


// ===== COMPILED SASS (sm_100) =====

	.target	sm_100

	.elftype	@"ET_EXEC"


//--------------------- .note.nv.tkinfo           --------------------------
	.section	.note.nv.tkinfo,"",@"SHT_NOTE"
	.sectionflags	@"SHF_NOTE_NV_TKINFO"
	.tkinfo
        /*0018*/ 	.word	0x00000002
        /*0030*/ 	.string	""
        /*0030*/ 	.string	"ptxas"
        /*0030*/ 	.string	"Cuda compilation tools, release 13.0, V13.0.88"
        /*0030*/ 	.string	"Build cuda_13.0.r13.0/compiler.36424714_0"
        /*0030*/ 	.string	"-arch sm_100 -m 64 "



//--------------------- .note.nv.cuinfo           --------------------------
	.section	.note.nv.cuinfo,"",@"SHT_NOTE"
	.sectionflags	@"SHF_NOTE_NV_CUINFO"
        /*0018*/ 	.short	0x0002
        /*001a*/ 	.short	0x0064
        /*001c*/ 	.short	0x0082
	.zero		2


//--------------------- .nv.info                  --------------------------
	.section	.nv.info,"",@"SHT_CUDA_INFO"
	.align	4


	//----- nvinfo : EIATTR_REGCOUNT
	.align		4
        /*0000*/ 	.byte	0x04, 0x2f
        /*0002*/ 	.short	(.L_1 - .L_0)
	.align		4
.L_0:
        /*0004*/ 	.word	index@(_Z13processBlocksP11BlockOfGridi)
        /*0008*/ 	.word	0x0000000e


	//----- nvinfo : EIATTR_FRAME_SIZE
	.align		4
.L_1:
        /*000c*/ 	.byte	0x04, 0x11
        /*000e*/ 	.short	(.L_3 - .L_2)
	.align		4
.L_2:
        /*0010*/ 	.word	index@(_Z13processBlocksP11BlockOfGridi)
        /*0014*/ 	.word	0x00000000


	//----- nvinfo : EIATTR_MIN_STACK_SIZE
	.align		4
.L_3:
        /*0018*/ 	.byte	0x04, 0x12
        /*001a*/ 	.short	(.L_5 - .L_4)
	.align		4
.L_4:
        /*001c*/ 	.word	index@(_Z13processBlocksP11BlockOfGridi)
        /*0020*/ 	.word	0x00000000
.L_5:


//--------------------- .nv.compat                --------------------------
	.section	.nv.compat,"",@"SHT_CUDA_COMPAT_INFO"
	.align	4
        /*0000*/ 	.byte	0x02, 0x09, 0x00, 0x00, 0x02, 0x02, 0x01, 0x00, 0x02, 0x05, 0x05, 0x00, 0x03, 0x07, 0x01, 0x01
        /*0010*/ 	.byte	0x02, 0x03, 0x00, 0x00, 0x02, 0x06, 0x01, 0x00, 0x04, 0x0b, 0x08, 0x00, 0x09, 0x00, 0x00, 0x00
        /*0020*/ 	.byte	0x00, 0x00, 0x00, 0x00


//--------------------- .nv.info._Z13processBlocksP11BlockOfGridi --------------------------
	.section	.nv.info._Z13processBlocksP11BlockOfGridi,"",@"SHT_CUDA_INFO"
	.sectionflags	@""
	.align	4


	//----- nvinfo : EIATTR_CUDA_API_VERSION
	.align		4
        /*0000*/ 	.byte	0x04, 0x37
        /*0002*/ 	.short	(.L_7 - .L_6)
.L_6:
        /*0004*/ 	.word	0x00000082


	//----- nvinfo : EIATTR_KPARAM_INFO
	.align		4
.L_7:
        /*0008*/ 	.byte	0x04, 0x17
        /*000a*/ 	.short	(.L_9 - .L_8)
.L_8:
        /*000c*/ 	.word	0x00000000
        /*0010*/ 	.short	0x0001
        /*0012*/ 	.short	0x0008
        /*0014*/ 	.byte	0x00, 0xf0, 0x11, 0x00


	//----- nvinfo : EIATTR_KPARAM_INFO
	.align		4
.L_9:
        /*0018*/ 	.byte	0x04, 0x17
        /*001a*/ 	.short	(.L_11 - .L_10)
.L_10:
        /*001c*/ 	.word	0x00000000
        /*0020*/ 	.short	0x0000
        /*0022*/ 	.short	0x0000
        /*0024*/ 	.byte	0x00, 0xf5, 0x21, 0x00


	//----- nvinfo : EIATTR_SPARSE_MMA_MASK
	.align		4
.L_11:
        /*0028*/ 	.byte	0x03, 0x50
        /*002a*/ 	.short	0x0000


	//----- nvinfo : EIATTR_MAXREG_COUNT
	.align		4
        /*002c*/ 	.byte	0x03, 0x1b
        /*002e*/ 	.short	0x00ff


	//----- nvinfo : EIATTR_MERCURY_ISA_VERSION
	.align		4
        /*0030*/ 	.byte	0x03, 0x5f
        /*0032*/ 	.short	0x0101


	//----- nvinfo : EIATTR_VRC_CTA_INIT_COUNT
	.align		4
        /*0034*/ 	.byte	0x02, 0x4a
	.zero		1
	.zero		1


	//----- nvinfo : EIATTR_EXIT_INSTR_OFFSETS
	.align		4
        /*0038*/ 	.byte	0x04, 0x1c
        /*003a*/ 	.short	(.L_13 - .L_12)


	//   ....[0]....
.L_12:
        /*003c*/ 	.word	0x00000040


	//   ....[1]....
        /*0040*/ 	.word	0x000000a0


	//   ....[2]....
        /*0044*/ 	.word	0x00000270


	//----- nvinfo : EIATTR_CRS_STACK_SIZE
	.align		4
.L_13:
        /*0048*/ 	.byte	0x04, 0x1e
        /*004a*/ 	.short	(.L_15 - .L_14)
.L_14:
        /*004c*/ 	.word	0x00000000


	//----- nvinfo : EIATTR_CBANK_PARAM_SIZE
	.align		4
.L_15:
        /*0050*/ 	.byte	0x03, 0x19
        /*0052*/ 	.short	0x000c


	//----- nvinfo : EIATTR_PARAM_CBANK
	.align		4
        /*0054*/ 	.byte	0x04, 0x0a
        /*0056*/ 	.short	(.L_17 - .L_16)
	.align		4
.L_16:
        /*0058*/ 	.word	index@(.nv.constant0._Z13processBlocksP11BlockOfGridi)
        /*005c*/ 	.short	0x0380
        /*005e*/ 	.short	0x000c


	//----- nvinfo : EIATTR_SW_WAR
	.align		4
.L_17:
        /*0060*/ 	.byte	0x04, 0x36
        /*0062*/ 	.short	(.L_19 - .L_18)
.L_18:
        /*0064*/ 	.word	0x00000008
.L_19:


//--------------------- .nv.callgraph             --------------------------
	.section	.nv.callgraph,"",@"SHT_CUDA_CALLGRAPH"
	.align	4
	.sectionentsize	8
	.align		4
        /*0000*/ 	.word	0x00000000
	.align		4
        /*0004*/ 	.word	0xffffffff
	.align		4
        /*0008*/ 	.word	0x00000000
	.align		4
        /*000c*/ 	.word	0xfffffffe
	.align		4
        /*0010*/ 	.word	0x00000000
	.align		4
        /*0014*/ 	.word	0xfffffffd
	.align		4
        /*0018*/ 	.word	0x00000000
	.align		4
        /*001c*/ 	.word	0xfffffffc


//--------------------- .text._Z13processBlocksP11BlockOfGridi --------------------------
	.section	.text._Z13processBlocksP11BlockOfGridi,"ax",@progbits
	.align	128
        .global         _Z13processBlocksP11BlockOfGridi
        .type           _Z13processBlocksP11BlockOfGridi,@function
        .size           _Z13processBlocksP11BlockOfGridi,(.L_x_6 - _Z13processBlocksP11BlockOfGridi)
        .other          _Z13processBlocksP11BlockOfGridi,@"STO_CUDA_ENTRY STV_DEFAULT"
_Z13processBlocksP11BlockOfGridi:
.text._Z13processBlocksP11BlockOfGridi:
[----:B------:R-:W-:Y:S01]  /*0000*/  LDC R1, c[0x0][0x37c] ;  /* 0x0000df00ff017b82 */ /* 0x000fe20000000800 */
[----:B------:R-:W0:Y:S01]  /*0010*/  S2R R5, SR_TID.X ;  /* 0x0000000000057919 */ /* 0x000e220000002100 */
[----:B------:R-:W0:Y:S02]  /*0020*/  LDCU UR4, c[0x0][0x388] ;  /* 0x00007100ff0477ac */ /* 0x000e240008000800 */
[----:B0-----:R-:W-:-:S13]  /*0030*/  ISETP.GE.AND P0, PT, R5, UR4, PT ;  /* 0x0000000405007c0c */ /* 0x001fda000bf06270 */
[----:B------:R-:W-:Y:S05]  /*0040*/  @P0 EXIT ;  /* 0x000000000000094d */ /* 0x000fea0003800000 */
[----:B------:R-:W0:Y:S01]  /*0050*/  LDC.64 R2, c[0x0][0x380] ;  /* 0x0000e000ff027b82 */ /* 0x000e220000000a00 */
[----:B------:R-:W1:Y:S01]  /*0060*/  LDCU.64 UR4, c[0x0][0x358] ;  /* 0x00006b00ff0477ac */ /* 0x000e620008000a00 */
[----:B0-----:R-:W-:-:S05]  /*0070*/  IMAD.WIDE.U32 R2, R5, 0x20, R2 ;  /* 0x0000002005027825 */ /* 0x001fca00078e0002 */
[----:B-1----:R-:W2:Y:S02]  /*0080*/  LDG.E.64 R4, desc[UR4][R2.64] ;  /* 0x0000000402047981 */ /* 0x002ea4000c1e1b00 */
[----:B--2---:R-:W-:-:S13]  /*0090*/  ISETP.GT.AND P0, PT, R5, R4, PT ;  /* 0x000000040500720c */ /* 0x004fda0003f04270 */
[----:B------:R-:W-:Y:S05]  /*00a0*/  @!P0 EXIT ;  /* 0x000000000000894d */ /* 0x000fea0003800000 */
[----:B------:R0:W5:Y:S01]  /*00b0*/  LDG.E.64 R6, desc[UR4][R2.64+0x8] ;  /* 0x0000080402067981 */ /* 0x000162000c1e1b00 */
[----:B------:R-:W-:-:S07]  /*00c0*/  IMAD.MOV.U32 R0, RZ, RZ, RZ ;  /* 0x000000ffff007224 */ /* 0x000fce00078e00ff */
.L_x_4:
[----:B-----5:R-:W-:Y:S01]  /*00d0*/  ISETP.GT.AND P0, PT, R7, R6, PT ;  /* 0x000000060700720c */ /* 0x020fe20003f04270 */
[----:B------:R-:W-:-:S12]  /*00e0*/  BSSY.RECONVERGENT B0, `(.L_x_0) ;  /* 0x0000014000007945 */ /* 0x000fd80003800200 */
[----:B-1----:R-:W-:Y:S05]  /*00f0*/  @!P0 BRA `(.L_x_1) ;  /* 0x0000000000488947 */ /* 0x002fea0003800000 */
[----:B------:R-:W-:Y:S01]  /*0100*/  BSSY.RECONVERGENT B1, `(.L_x_2) ;  /* 0x000000e000017945 */ /* 0x000fe20003800200 */
[----:B------:R-:W-:-:S07]  /*0110*/  IMAD.MOV.U32 R7, RZ, RZ, RZ ;  /* 0x000000ffff077224 */ /* 0x000fce00078e00ff */
.L_x_3:
[----:B------:R-:W2:Y:S04]  /*0120*/  LDG.E R6, desc[UR4][R2.64+0x10] ;  /* 0x0000100402067981 */ /* 0x000ea8000c1e1900 */
[----:B------:R-:W3:Y:S01]  /*0130*/  LDG.E.64 R4, desc[UR4][R2.64+0x18] ;  /* 0x0000180402047981 */ /* 0x000ee2000c1e1b00 */
[----:B--2---:R-:W-:-:S04]  /*0140*/  IMAD R9, R6, R0, R7 ;  /* 0x0000000006097224 */ /* 0x004fc800078e0207 */
[----:B---3--:R-:W-:-:S05]  /*0150*/  IMAD.WIDE R4, R9, 0x4, R4 ;  /* 0x0000000409047825 */ /* 0x008fca00078e0204 */
[----:B------:R-:W2:Y:S02]  /*0160*/  LDG.E R6, desc[UR4][R4.64] ;  /* 0x0000000404067981 */ /* 0x000ea4000c1e1900 */
[----:B--2---:R-:W-:-:S05]  /*0170*/  FADD R9, R6, 2 ;  /* 0x4000000006097421 */ /* 0x004fca0000000000 */
[----:B------:R1:W-:Y:S04]  /*0180*/  STG.E desc[UR4][R4.64], R9 ;  /* 0x0000000904007986 */ /* 0x0003e8000c101904 */
[----:B------:R-:W2:Y:S01]  /*0190*/  LDG.E.64 R10, desc[UR4][R2.64+0x8] ;  /* 0x00000804020a7981 */ /* 0x000ea2000c1e1b00 */
[----:B------:R-:W-:Y:S01]  /*01a0*/  IADD3 R7, PT, PT, R7, 0x1, RZ ;  /* 0x0000000107077810 */ /* 0x000fe20007ffe0ff */
[----:B--2---:R-:W-:-:S05]  /*01b0*/  IMAD.IADD R6, R11, 0x1, -R10 ;  /* 0x000000010b067824 */ /* 0x004fca00078e0a0a */
[----:B------:R-:W-:-:S13]  /*01c0*/  ISETP.GE.AND P0, PT, R7, R6, PT ;  /* 0x000000060700720c */ /* 0x000fda0003f06270 */
[----:B-1----:R-:W-:Y:S05]  /*01d0*/  @!P0 BRA `(.L_x_3) ;  /* 0xfffffffc00d08947 */ /* 0x002fea000383ffff */
[----:B------:R-:W-:Y:S05]  /*01e0*/  BSYNC.RECONVERGENT B1 ;  /* 0x0000000000017941 */ /* 0x000fea0003800200 */
.L_x_2:
[----:B------:R1:W5:Y:S01]  /*01f0*/  LDG.E.64 R4, desc[UR4][R2.64] ;  /* 0x0000000402047981 */ /* 0x000362000c1e1b00 */
[----:B------:R-:W-:Y:S01]  /*0200*/  MOV R6, R10 ;  /* 0x0000000a00067202 */ /* 0x000fe20000000f00 */
[----:B------:R-:W-:-:S07]  /*0210*/  IMAD.MOV.U32 R7, RZ, RZ, R11 ;  /* 0x000000ffff077224 */ /* 0x000fce00078e000b */
.L_x_1:
[----:B------:R-:W-:Y:S05]  /*0220*/  BSYNC.RECONVERGENT B0 ;  /* 0x0000000000007941 */ /* 0x000fea0003800200 */
.L_x_0:
[----:B------:R-:W-:Y:S02]  /*0230*/  IADD3 R0, PT, PT, R0, 0x1, RZ ;  /* 0x0000000100007810 */ /* 0x000fe40007ffe0ff */
[----:B-----5:R-:W-:-:S04]  /*0240*/  IADD3 R9, PT, PT, -R4, R5, RZ ;  /* 0x0000000504097210 */ /* 0x020fc80007ffe1ff */
[----:B------:R-:W-:-:S13]  /*0250*/  ISETP.GE.AND P0, PT, R0, R9, PT ;  /* 0x000000090000720c */ /* 0x000fda0003f06270 */
[----:B------:R-:W-:Y:S05]  /*0260*/  @!P0 BRA `(.L_x_4) ;  /* 0xfffffffc00988947 */ /* 0x000fea000383ffff */
[----:B------:R-:W-:Y:S05]  /*0270*/  EXIT ;  /* 0x000000000000794d */ /* 0x000fea0003800000 */
.L_x_5:
[----:B------:R-:W-:-:S00]  /*0280*/  BRA `(.L_x_5) ;  /* 0xfffffffc00fc7947 */ /* 0x000fc0000383ffff */
[----:B------:R-:W-:-:S00]  /*0290*/  NOP ;  /* 0x0000000000007918 */ /* 0x000fc00000000000 */
        /* <DEDUP_REMOVED lines=14> */
.L_x_6:


//--------------------- .nv.shared.reserved.0     --------------------------
	.section	.nv.shared.reserved.0,"aw",@nobits
	.weak		__nv_reservedSMEM_offset_0_alias
	.size		__nv_reservedSMEM_offset_0_alias, 0, 64
	.other		__nv_reservedSMEM_offset_0_alias,@"STO_CUDA_RESERVED_SHARED STV_DEFAULT"
__nv_reservedSMEM_offset_0_alias:
	.zero		0
	.zero		64


//--------------------- .nv.constant0._Z13processBlocksP11BlockOfGridi --------------------------
	.section	.nv.constant0._Z13processBlocksP11BlockOfGridi,"a",@progbits
	.sectionflags	@""
	.align	4
.nv.constant0._Z13processBlocksP11BlockOfGridi:
	.zero		908


//--------------------- SYMBOLS --------------------------

	.type		.nv.reservedSmem.offset0,@object
	.size		.nv.reservedSmem.offset0,0x4
